//
// Generated by NVIDIA NVVM Compiler
//
// Compiler Build ID: CL-36424714
// Cuda compilation tools, release 13.0, V13.0.88
// Based on NVVM 20.0.0
//

.version 9.0
.target sm_100
.address_size 64

	// .globl	_Z14measure_pointsPKfS0_
.func  (.param .b64 func_retval0) __internal_accurate_pow
(
	.param .b64 __internal_accurate_pow_param_0
)
;
.global .align 4 .u32 total_device_points;

.visible .entry _Z14measure_pointsPKfS0_(
	.param .u64 .ptr .align 1 _Z14measure_pointsPKfS0__param_0,
	.param .u64 .ptr .align 1 _Z14measure_pointsPKfS0__param_1
)
{
	.reg .pred 	%p<28>;
	.reg .b32 	%r<41>;
	.reg .b32 	%f<7>;
	.reg .b64 	%rd<8>;
	.reg .b64 	%fd<37>;

	ld.param.u64 	%rd1, [_Z14measure_pointsPKfS0__param_0];
	ld.param.u64 	%rd2, [_Z14measure_pointsPKfS0__param_1];
	cvta.to.global.u64 	%rd3, %rd2;
	cvta.to.global.u64 	%rd4, %rd1;
	mov.u32 	%r5, %ctaid.x;
	mov.u32 	%r6, %ntid.x;
	mov.u32 	%r7, %tid.x;
	mad.lo.s32 	%r8, %r5, %r6, %r7;
	mul.wide.s32 	%rd5, %r8, 4;
	add.s64 	%rd6, %rd4, %rd5;
	ld.global.f32 	%f3, [%rd6];
	add.f32 	%f1, %f3, 0fBF000000;
	add.s64 	%rd7, %rd3, %rd5;
	ld.global.f32 	%f4, [%rd7];
	add.f32 	%f2, %f4, 0fBF000000;
	cvt.f64.f32 	%fd1, %f1;
	{
	.reg .b32 %temp; 
	mov.b64 	{%temp, %r1}, %fd1;
	}
	mov.f64 	%fd18, 0d4000000000000000;
	{
	.reg .b32 %temp; 
	mov.b64 	{%temp, %r9}, %fd18;
	}
	and.b32  	%r3, %r9, 2146435072;
	setp.eq.s32 	%p1, %r3, 1062207488;
	abs.f64 	%fd2, %fd1;
	{ // callseq 0, 0
	.param .b64 param0;
	st.param.f64 	[param0], %fd2;
	.param .b64 retval0;
	call.uni (retval0), 
	__internal_accurate_pow, 
	(
	param0
	);
	ld.param.f64 	%fd19, [retval0];
	} // callseq 0
	setp.lt.s32 	%p2, %r1, 0;
	neg.f64 	%fd21, %fd19;
	selp.f64 	%fd22, %fd21, %fd19, %p1;
	selp.f64 	%fd34, %fd22, %fd19, %p2;
	setp.neu.f32 	%p3, %f1, 0f00000000;
	@%p3 bra 	$L__BB0_2;
	setp.eq.s32 	%p4, %r3, 1062207488;
	selp.b32 	%r10, %r1, 0, %p4;
	setp.lt.s32 	%p5, %r9, 0;
	or.b32  	%r11, %r10, 2146435072;
	selp.b32 	%r12, %r11, %r10, %p5;
	mov.b32 	%r13, 0;
	mov.b64 	%fd34, {%r13, %r12};
$L__BB0_2:
	add.f64 	%fd23, %fd1, 0d4000000000000000;
	{
	.reg .b32 %temp; 
	mov.b64 	{%temp, %r14}, %fd23;
	}
	and.b32  	%r15, %r14, 2146435072;
	setp.ne.s32 	%p6, %r15, 2146435072;
	@%p6 bra 	$L__BB0_7;
	setp.num.f32 	%p7, %f1, %f1;
	@%p7 bra 	$L__BB0_5;
	mov.f64 	%fd24, 0d4000000000000000;
	add.rn.f64 	%fd34, %fd1, %fd24;
	bra.uni 	$L__BB0_7;
$L__BB0_5:
	setp.neu.f64 	%p8, %fd2, 0d7FF0000000000000;
	@%p8 bra 	$L__BB0_7;
	setp.lt.s32 	%p9, %r1, 0;
	setp.eq.s32 	%p10, %r3, 1062207488;
	setp.lt.s32 	%p11, %r9, 0;
	selp.b32 	%r17, 0, 2146435072, %p11;
	and.b32  	%r18, %r9, 2147483647;
	setp.ne.s32 	%p12, %r18, 1071644672;
	or.b32  	%r19, %r17, -2147483648;
	selp.b32 	%r20, %r19, %r17, %p12;
	selp.b32 	%r21, %r20, %r17, %p10;
	selp.b32 	%r22, %r21, %r17, %p9;
	mov.b32 	%r23, 0;
	mov.b64 	%fd34, {%r23, %r22};
$L__BB0_7:
	setp.eq.s32 	%p13, %r3, 1062207488;
	setp.eq.f32 	%p14, %f1, 0f3F800000;
	selp.f64 	%fd9, 0d3FF0000000000000, %fd34, %p14;
	cvt.f64.f32 	%fd10, %f2;
	{
	.reg .b32 %temp; 
	mov.b64 	{%temp, %r4}, %fd10;
	}
	abs.f64 	%fd11, %fd10;
	{ // callseq 1, 0
	.param .b64 param0;
	st.param.f64 	[param0], %fd11;
	.param .b64 retval0;
	call.uni (retval0), 
	__internal_accurate_pow, 
	(
	param0
	);
	ld.param.f64 	%fd25, [retval0];
	} // callseq 1
	setp.lt.s32 	%p15, %r4, 0;
	neg.f64 	%fd27, %fd25;
	selp.f64 	%fd28, %fd27, %fd25, %p13;
	selp.f64 	%fd36, %fd28, %fd25, %p15;
	setp.neu.f32 	%p16, %f2, 0f00000000;
	@%p16 bra 	$L__BB0_9;
	setp.eq.s32 	%p17, %r3, 1062207488;
	selp.b32 	%r25, %r4, 0, %p17;
	setp.lt.s32 	%p18, %r9, 0;
	or.b32  	%r26, %r25, 2146435072;
	selp.b32 	%r27, %r26, %r25, %p18;
	mov.b32 	%r28, 0;
	mov.b64 	%fd36, {%r28, %r27};
$L__BB0_9:
	add.f64 	%fd29, %fd10, 0d4000000000000000;
	{
	.reg .b32 %temp; 
	mov.b64 	{%temp, %r29}, %fd29;
	}
	and.b32  	%r30, %r29, 2146435072;
	setp.ne.s32 	%p19, %r30, 2146435072;
	@%p19 bra 	$L__BB0_14;
	setp.num.f32 	%p20, %f2, %f2;
	@%p20 bra 	$L__BB0_12;
	mov.f64 	%fd30, 0d4000000000000000;
	add.rn.f64 	%fd36, %fd10, %fd30;
	bra.uni 	$L__BB0_14;
$L__BB0_12:
	setp.neu.f64 	%p21, %fd11, 0d7FF0000000000000;
	@%p21 bra 	$L__BB0_14;
	setp.lt.s32 	%p22, %r4, 0;
	setp.eq.s32 	%p23, %r3, 1062207488;
	setp.lt.s32 	%p24, %r9, 0;
	selp.b32 	%r32, 0, 2146435072, %p24;
	and.b32  	%r33, %r9, 2147483647;
	setp.ne.s32 	%p25, %r33, 1071644672;
	or.b32  	%r34, %r32, -2147483648;
	selp.b32 	%r35, %r34, %r32, %p25;
	selp.b32 	%r36, %r35, %r32, %p23;
	selp.b32 	%r37, %r36, %r32, %p22;
	mov.b32 	%r38, 0;
	mov.b64 	%fd36, {%r38, %r37};
$L__BB0_14:
	setp.eq.f32 	%p26, %f2, 0f3F800000;
	selp.f64 	%fd31, 0d3FF0000000000000, %fd36, %p26;
	add.f64 	%fd32, %fd9, %fd31;
	cvt.rn.f32.f64 	%f5, %fd32;
	sqrt.rn.f32 	%f6, %f5;
	setp.leu.f32 	%p27, %f6, 0f3F000000;
	selp.u32 	%r39, 1, 0, %p27;
	atom.global.add.u32 	%r40, [total_device_points], %r39;
	ret;

}
.func  (.param .b64 func_retval0) __internal_accurate_pow(
	.param .b64 __internal_accurate_pow_param_0
)
{
	.reg .pred 	%p<8>;
	.reg .b32 	%r<49>;
	.reg .b32 	%f<3>;
	.reg .b64 	%fd<109>;

	ld.param.f64 	%fd10, [__internal_accurate_pow_param_0];
	{
	.reg .b32 %temp; 
	mov.b64 	{%temp, %r46}, %fd10;
	}
	{
	.reg .b32 %temp; 
	mov.b64 	{%r45, %temp}, %fd10;
	}
	shr.u32 	%r47, %r46, 20;
	setp.gt.u32 	%p1, %r46, 1048575;
	@%p1 bra 	$L__BB1_2;
	mul.f64 	%fd11, %fd10, 0d4350000000000000;
	{
	.reg .b32 %temp; 
	mov.b64 	{%temp, %r46}, %fd11;
	}
	{
	.reg .b32 %temp; 
	mov.b64 	{%r45, %temp}, %fd11;
	}
	shr.u32 	%r16, %r46, 20;
	add.s32 	%r47, %r16, -54;
$L__BB1_2:
	add.s32 	%r48, %r47, -1023;
	and.b32  	%r17, %r46, -2146435073;
	or.b32  	%r18, %r17, 1072693248;
	mov.b64 	%fd107, {%r45, %r18};
	setp.lt.u32 	%p2, %r18, 1073127583;
	@%p2 bra 	$L__BB1_4;
	{
	.reg .b32 %temp; 
	mov.b64 	{%r19, %temp}, %fd107;
	}
	{
	.reg .b32 %temp; 
	mov.b64 	{%temp, %r20}, %fd107;
	}
	add.s32 	%r21, %r20, -1048576;
	mov.b64 	%fd107, {%r19, %r21};
	add.s32 	%r48, %r47, -1022;
$L__BB1_4:
	add.f64 	%fd12, %fd107, 0dBFF0000000000000;
	add.f64 	%fd13, %fd107, 0d3FF0000000000000;
	rcp.approx.ftz.f64 	%fd14, %fd13;
	neg.f64 	%fd15, %fd13;
	fma.rn.f64 	%fd16, %fd15, %fd14, 0d3FF0000000000000;
	fma.rn.f64 	%fd17, %fd16, %fd16, %fd16;
	fma.rn.f64 	%fd18, %fd17, %fd14, %fd14;
	mul.f64 	%fd19, %fd12, %fd18;
	fma.rn.f64 	%fd20, %fd12, %fd18, %fd19;
	mul.f64 	%fd21, %fd20, %fd20;
	fma.rn.f64 	%fd22, %fd21, 0d3EB0F5FF7D2CAFE2, 0d3ED0F5D241AD3B5A;
	fma.rn.f64 	%fd23, %fd22, %fd21, 0d3EF3B20A75488A3F;
	fma.rn.f64 	%fd24, %fd23, %fd21, 0d3F1745CDE4FAECD5;
	fma.rn.f64 	%fd25, %fd24, %fd21, 0d3F3C71C7258A578B;
	fma.rn.f64 	%fd26, %fd25, %fd21, 0d3F6249249242B910;
	fma.rn.f64 	%fd27, %fd26, %fd21, 0d3F89999999999DFB;
	sub.f64 	%fd28, %fd12, %fd20;
	add.f64 	%fd29, %fd28, %fd28;
	neg.f64 	%fd30, %fd20;
	fma.rn.f64 	%fd31, %fd30, %fd12, %fd29;
	mul.f64 	%fd32, %fd18, %fd31;
	fma.rn.f64 	%fd33, %fd21, %fd27, 0d3FB5555555555555;
	mov.f64 	%fd34, 0d3FB5555555555555;
	sub.f64 	%fd35, %fd34, %fd33;
	fma.rn.f64 	%fd36, %fd21, %fd27, %fd35;
	add.f64 	%fd37, %fd36, 0dBC46A4CB00B9E7B0;
	add.f64 	%fd38, %fd33, %fd37;
	sub.f64 	%fd39, %fd33, %fd38;
	add.f64 	%fd40, %fd37, %fd39;
	mul.rn.f64 	%fd41, %fd20, %fd20;
	neg.f64 	%fd42, %fd41;
	fma.rn.f64 	%fd43, %fd20, %fd20, %fd42;
	{
	.reg .b32 %temp; 
	mov.b64 	{%r22, %temp}, %fd32;
	}
	{
	.reg .b32 %temp; 
	mov.b64 	{%temp, %r23}, %fd32;
	}
	add.s32 	%r24, %r23, 1048576;
	mov.b64 	%fd44, {%r22, %r24};
	fma.rn.f64 	%fd45, %fd20, %fd44, %fd43;
	mul.rn.f64 	%fd46, %fd41, %fd20;
	neg.f64 	%fd47, %fd46;
	fma.rn.f64 	%fd48, %fd41, %fd20, %fd47;
	fma.rn.f64 	%fd49, %fd41, %fd32, %fd48;
	fma.rn.f64 	%fd50, %fd45, %fd20, %fd49;
	mul.rn.f64 	%fd51, %fd38, %fd46;
	neg.f64 	%fd52, %fd51;
	fma.rn.f64 	%fd53, %fd38, %fd46, %fd52;
	fma.rn.f64 	%fd54, %fd38, %fd50, %fd53;
	fma.rn.f64 	%fd55, %fd40, %fd46, %fd54;
	add.f64 	%fd56, %fd51, %fd55;
	sub.f64 	%fd57, %fd51, %fd56;
	add.f64 	%fd58, %fd55, %fd57;
	add.f64 	%fd59, %fd20, %fd56;
	sub.f64 	%fd60, %fd20, %fd59;
	add.f64 	%fd61, %fd56, %fd60;
	add.f64 	%fd62, %fd58, %fd61;
	add.f64 	%fd63, %fd32, %fd62;
	add.f64 	%fd64, %fd59, %fd63;
	sub.f64 	%fd65, %fd59, %fd64;
	add.f64 	%fd66, %fd63, %fd65;
	xor.b32  	%r25, %r48, -2147483648;
	mov.b32 	%r26, 1127219200;
	mov.b64 	%fd67, {%r25, %r26};
	mov.b32 	%r27, -2147483648;
	mov.b64 	%fd68, {%r27, %r26};
	sub.f64 	%fd69, %fd67, %fd68;
	fma.rn.f64 	%fd70, %fd69, 0d3FE62E42FEFA39EF, %fd64;
	fma.rn.f64 	%fd71, %fd69, 0dBFE62E42FEFA39EF, %fd70;
	sub.f64 	%fd72, %fd71, %fd64;
	sub.f64 	%fd73, %fd66, %fd72;
	fma.rn.f64 	%fd74, %fd69, 0d3C7ABC9E3B39803F, %fd73;
	add.f64 	%fd75, %fd70, %fd74;
	sub.f64 	%fd76, %fd70, %fd75;
	add.f64 	%fd77, %fd74, %fd76;
	mov.f64 	%fd78, 0d4000000000000000;
	{
	.reg .b32 %temp; 
	mov.b64 	{%temp, %r28}, %fd78;
	}
	{
	.reg .b32 %temp; 
	mov.b64 	{%r29, %temp}, %fd78;
	}
	shl.b32 	%r30, %r28, 1;
	setp.gt.u32 	%p3, %r30, -33554433;
	and.b32  	%r31, %r28, -15728641;
	selp.b32 	%r32, %r31, %r28, %p3;
	mov.b64 	%fd79, {%r29, %r32};
	mul.rn.f64 	%fd80, %fd75, %fd79;
	neg.f64 	%fd81, %fd80;
	fma.rn.f64 	%fd82, %fd75, %fd79, %fd81;
	fma.rn.f64 	%fd83, %fd77, %fd79, %fd82;
	add.f64 	%fd4, %fd80, %fd83;
	sub.f64 	%fd84, %fd80, %fd4;
	add.f64 	%fd5, %fd83, %fd84;
	fma.rn.f64 	%fd85, %fd4, 0d3FF71547652B82FE, 0d4338000000000000;
	{
	.reg .b32 %temp; 
	mov.b64 	{%r13, %temp}, %fd85;
	}
	mov.f64 	%fd86, 0dC338000000000000;
	add.rn.f64 	%fd87, %fd85, %fd86;
	fma.rn.f64 	%fd88, %fd87, 0dBFE62E42FEFA39EF, %fd4;
	fma.rn.f64 	%fd89, %fd87, 0dBC7ABC9E3B39803F, %fd88;
	fma.rn.f64 	%fd90, %fd89, 0d3E5ADE1569CE2BDF, 0d3E928AF3FCA213EA;
	fma.rn.f64 	%fd91, %fd90, %fd89, 0d3EC71DEE62401315;
	fma.rn.f64 	%fd92, %fd91, %fd89, 0d3EFA01997C89EB71;
	fma.rn.f64 	%fd93, %fd92, %fd89, 0d3F2A01A014761F65;
	fma.rn.f64 	%fd94, %fd93, %fd89, 0d3F56C16C1852B7AF;
	fma.rn.f64 	%fd95, %fd94, %fd89, 0d3F81111111122322;
	fma.rn.f64 	%fd96, %fd95, %fd89, 0d3FA55555555502A1;
	fma.rn.f64 	%fd97, %fd96, %fd89, 0d3FC5555555555511;
	fma.rn.f64 	%fd98, %fd97, %fd89, 0d3FE000000000000B;
	fma.rn.f64 	%fd99, %fd98, %fd89, 0d3FF0000000000000;
	fma.rn.f64 	%fd100, %fd99, %fd89, 0d3FF0000000000000;
	{
	.reg .b32 %temp; 
	mov.b64 	{%r14, %temp}, %fd100;
	}
	{
	.reg .b32 %temp; 
	mov.b64 	{%temp, %r15}, %fd100;
	}
	shl.b32 	%r33, %r13, 20;
	add.s32 	%r34, %r33, %r15;
	mov.b64 	%fd108, {%r14, %r34};
	{
	.reg .b32 %temp; 
	mov.b64 	{%temp, %r35}, %fd4;
	}
	mov.b32 	%f2, %r35;
	abs.f32 	%f1, %f2;
	setp.lt.f32 	%p4, %f1, 0f4086232B;
	@%p4 bra 	$L__BB1_7;
	setp.lt.f64 	%p5, %fd4, 0d0000000000000000;
	add.f64 	%fd101, %fd4, 0d7FF0000000000000;
	selp.f64 	%fd108, 0d0000000000000000, %fd101, %p5;
	setp.geu.f32 	%p6, %f1, 0f40874800;
	@%p6 bra 	$L__BB1_7;
	shr.u32 	%r36, %r13, 31;
	add.s32 	%r37, %r13, %r36;
	shr.s32 	%r38, %r37, 1;
	shl.b32 	%r39, %r38, 20;
	add.s32 	%r40, %r15, %r39;
	mov.b64 	%fd102, {%r14, %r40};
	sub.s32 	%r41, %r13, %r38;
	shl.b32 	%r42, %r41, 20;
	add.s32 	%r43, %r42, 1072693248;
	mov.b32 	%r44, 0;
	mov.b64 	%fd103, {%r44, %r43};
	mul.f64 	%fd108, %fd103, %fd102;
$L__BB1_7:
	abs.f64 	%fd104, %fd108;
	setp.eq.f64 	%p7, %fd104, 0d7FF0000000000000;
	fma.rn.f64 	%fd105, %fd108, %fd5, %fd108;
	selp.f64 	%fd106, %fd108, %fd105, %p7;
	st.param.f64 	[func_retval0], %fd106;
	ret;

}


// ===== COMPILED SASS (sm_100) =====

	.target	sm_100

	.elftype	@"ET_EXEC"


//--------------------- .note.nv.tkinfo           --------------------------
	.section	.note.nv.tkinfo,"",@"SHT_NOTE"
	.sectionflags	@"SHF_NOTE_NV_TKINFO"
	.tkinfo
        /*0018*/ 	.word	0x00000002
        /*0030*/ 	.string	""
        /*0030*/ 	.string	"ptxas"
        /*0030*/ 	.string	"Cuda compilation tools, release 13.0, V13.0.88"
        /*0030*/ 	.string	"Build cuda_13.0.r13.0/compiler.36424714_0"
        /*0030*/ 	.string	"-arch sm_100 -m 64 "



//--------------------- .note.nv.cuinfo           --------------------------
	.section	.note.nv.cuinfo,"",@"SHT_NOTE"
	.sectionflags	@"SHF_NOTE_NV_CUINFO"
        /*0018*/ 	.short	0x0002
        /*001a*/ 	.short	0x0064
        /*001c*/ 	.short	0x0082
	.zero		2


//--------------------- .nv.info                  --------------------------
	.section	.nv.info,"",@"SHT_CUDA_INFO"
	.align	4


	//----- nvinfo : EIATTR_REGCOUNT
	.align		4
        /*0000*/ 	.byte	0x04, 0x2f
        /*0002*/ 	.short	(.L_2 - .L_1)
	.align		4
.L_1:
        /*0004*/ 	.word	index@(_Z14measure_pointsPKfS0_)
        /*0008*/ 	.word	0x0000001f


	//----- nvinfo : EIATTR_FRAME_SIZE
	.align		4
.L_2:
        /*000c*/ 	.byte	0x04, 0x11
        /*000e*/ 	.short	(.L_4 - .L_3)
	.align		4
.L_3:
        /*0010*/ 	.word	index@($_Z14measure_pointsPKfS0_$__internal_accurate_pow)
        /*0014*/ 	.word	0x00000000


	//----- nvinfo : EIATTR_FRAME_SIZE
	.align		4
.L_4:
        /*0018*/ 	.byte	0x04, 0x11
        /*001a*/ 	.short	(.L_6 - .L_5)
	.align		4
.L_5:
        /*001c*/ 	.word	index@($__internal_0_$__cuda_sm20_sqrt_rn_f32_slowpath)
        /*0020*/ 	.word	0x00000000


	//----- nvinfo : EIATTR_FRAME_SIZE
	.align		4
.L_6:
        /*0024*/ 	.byte	0x04, 0x11
        /*0026*/ 	.short	(.L_8 - .L_7)
	.align		4
.L_7:
        /*0028*/ 	.word	index@(_Z14measure_pointsPKfS0_)
        /*002c*/ 	.word	0x00000000


	//----- nvinfo : EIATTR_MIN_STACK_SIZE
	.align		4
.L_8:
        /*0030*/ 	.byte	0x04, 0x12
        /*0032*/ 	.short	(.L_10 - .L_9)
	.align		4
.L_9:
        /*0034*/ 	.word	index@(_Z14measure_pointsPKfS0_)
        /*0038*/ 	.word	0x00000000
.L_10:


//--------------------- .nv.compat                --------------------------
	.section	.nv.compat,"",@"SHT_CUDA_COMPAT_INFO"
	.align	4
        /*0000*/ 	.byte	0x02, 0x09, 0x00, 0x00, 0x02, 0x02, 0x01, 0x00, 0x02, 0x05, 0x05, 0x00, 0x03, 0x07, 0x01, 0x01
        /*0010*/ 	.byte	0x02, 0x03, 0x00, 0x00, 0x02, 0x06, 0x01, 0x00, 0x04, 0x0b, 0x08, 0x00, 0x01, 0x00, 0x00, 0x00
        /*0020*/ 	.byte	0x00, 0x00, 0x00, 0x00


//--------------------- .nv.info._Z14measure_pointsPKfS0_ --------------------------
	.section	.nv.info._Z14measure_pointsPKfS0_,"",@"SHT_CUDA_INFO"
	.sectionflags	@""
	.align	4


	//----- nvinfo : EIATTR_CUDA_API_VERSION
	.align		4
        /*0000*/ 	.byte	0x04, 0x37
        /*0002*/ 	.short	(.L_12 - .L_11)
.L_11:
        /*0004*/ 	.word	0x00000082


	//----- nvinfo : EIATTR_KPARAM_INFO
	.align		4
.L_12:
        /*0008*/ 	.byte	0x04, 0x17
        /*000a*/ 	.short	(.L_14 - .L_13)
.L_13:
        /*000c*/ 	.word	0x00000000
        /*0010*/ 	.short	0x0001
        /*0012*/ 	.short	0x0008
        /*0014*/ 	.byte	0x00, 0xf5, 0x21, 0x00


	//----- nvinfo : EIATTR_KPARAM_INFO
	.align		4
.L_14:
        /*0018*/ 	.byte	0x04, 0x17
        /*001a*/ 	.short	(.L_16 - .L_15)
.L_15:
        /*001c*/ 	.word	0x00000000
        /*0020*/ 	.short	0x0000
        /*0022*/ 	.short	0x0000
        /*0024*/ 	.byte	0x00, 0xf5, 0x21, 0x00


	//----- nvinfo : EIATTR_SPARSE_MMA_MASK
	.align		4
.L_16:
        /*0028*/ 	.byte	0x03, 0x50
        /*002a*/ 	.short	0x0000


	//----- nvinfo : EIATTR_MAXREG_COUNT
	.align		4
        /*002c*/ 	.byte	0x03, 0x1b
        /*002e*/ 	.short	0x00ff


	//----- nvinfo : EIATTR_MERCURY_ISA_VERSION
	.align		4
        /*0030*/ 	.byte	0x03, 0x5f
        /*0032*/ 	.short	0x0101


	//----- nvinfo : EIATTR_INT_WARP_WIDE_INSTR_OFFSETS
	.align		4
        /*0034*/ 	.byte	0x04, 0x31
        /*0036*/ 	.short	(.L_18 - .L_17)


	//   ....[0]....
.L_17:
        /*0038*/ 	.word	0x00000560


	//   ....[1]....
        /*003c*/ 	.word	0x00000590


	//----- nvinfo : EIATTR_VRC_CTA_INIT_COUNT
	.align		4
.L_18:
        /*0040*/ 	.byte	0x02, 0x4a
	.zero		1
	.zero		1


	//----- nvinfo : EIATTR_EXIT_INSTR_OFFSETS
	.align		4
        /*0044*/ 	.byte	0x04, 0x1c
        /*0046*/ 	.short	(.L_20 - .L_19)


	//   ....[0]....
.L_19:
        /*0048*/ 	.word	0x000005d0


	//----- nvinfo : EIATTR_CRS_STACK_SIZE
	.align		4
.L_20:
        /*004c*/ 	.byte	0x04, 0x1e
        /*004e*/ 	.short	(.L_22 - .L_21)
.L_21:
        /*0050*/ 	.word	0x00000000


	//----- nvinfo : EIATTR_CBANK_PARAM_SIZE
	.align		4
.L_22:
        /*0054*/ 	.byte	0x03, 0x19
        /*0056*/ 	.short	0x0010


	//----- nvinfo : EIATTR_PARAM_CBANK
	.align		4
        /*0058*/ 	.byte	0x04, 0x0a
        /*005a*/ 	.short	(.L_24 - .L_23)
	.align		4
.L_23:
        /*005c*/ 	.word	index@(.nv.constant0._Z14measure_pointsPKfS0_)
        /*0060*/ 	.short	0x0380
        /*0062*/ 	.short	0x0010


	//----- nvinfo : EIATTR_SW_WAR
	.align		4
.L_24:
        /*0064*/ 	.byte	0x04, 0x36
        /*0066*/ 	.short	(.L_26 - .L_25)
.L_25:
        /*0068*/ 	.word	0x00000008
.L_26:


//--------------------- .nv.callgraph             --------------------------
	.section	.nv.callgraph,"",@"SHT_CUDA_CALLGRAPH"
	.align	4
	.sectionentsize	8
	.align		4
        /*0000*/ 	.word	0x00000000
	.align		4
        /*0004*/ 	.word	0xffffffff
	.align		4
        /*0008*/ 	.word	0x00000000
	.align		4
        /*000c*/ 	.word	0xfffffffe
	.align		4
        /*0010*/ 	.word	0x00000000
	.align		4
        /*0014*/ 	.word	0xfffffffd
	.align		4
        /*0018*/ 	.word	0x00000000
	.align		4
        /*001c*/ 	.word	0xfffffffc


//--------------------- .nv.constant4             --------------------------
	.section	.nv.constant4,"a",@progbits
	.align	8
	.align		8
.nv.constant4:
        /*0000*/ 	.dword	total_device_points


//--------------------- .text._Z14measure_pointsPKfS0_ --------------------------
	.section	.text._Z14measure_pointsPKfS0_,"ax",@progbits
	.align	128
        .global         _Z14measure_pointsPKfS0_
        .type           _Z14measure_pointsPKfS0_,@function
        .size           _Z14measure_pointsPKfS0_,(.L_x_13 - _Z14measure_pointsPKfS0_)
        .other          _Z14measure_pointsPKfS0_,@"STO_CUDA_ENTRY STV_DEFAULT"
_Z14measure_pointsPKfS0_:
.text._Z14measure_pointsPKfS0_:
[----:B------:R-:W-:Y:S01]  /*0000*/  LDC R1, c[0x0][0x37c] ;  /* 0x0000df00ff017b82 */ /* 0x000fe20000000800 */
[----:B------:R-:W0:Y:S07]  /*0010*/  S2R R0, SR_TID.X ;  /* 0x0000000000007919 */ /* 0x000e2e0000002100 */
[----:B------:R-:W0:Y:S01]  /*0020*/  S2UR UR4, SR_CTAID.X ;  /* 0x00000000000479c3 */ /* 0x000e220000002500 */
[----:B------:R-:W1:Y:S07]  /*0030*/  LDCU.64 UR6, c[0x0][0x358] ;  /* 0x00006b00ff0677ac */ /* 0x000e6e0008000a00 */
[----:B------:R-:W0:Y:S08]  /*0040*/  LDC R3, c[0x0][0x360] ;  /* 0x0000d800ff037b82 */ /* 0x000e300000000800 */
[----:B------:R-:W2:Y:S08]  /*0050*/  LDC.64 R4, c[0x0][0x380] ;  /* 0x0000e000ff047b82 */ /* 0x000eb00000000a00 */
[----:B------:R-:W3:Y:S01]  /*0060*/  LDC.64 R6, c[0x0][0x388] ;  /* 0x0000e200ff067b82 */ /* 0x000ee20000000a00 */
[----:B0-----:R-:W-:-:S04]  /*0070*/  IMAD R3, R3, UR4, R0 ;  /* 0x0000000403037c24 */ /* 0x001fc8000f8e0200 */
[----:B--2---:R-:W-:-:S06]  /*0080*/  IMAD.WIDE R4, R3, 0x4, R4 ;  /* 0x0000000403047825 */ /* 0x004fcc00078e0204 */
[----:B-1----:R-:W2:Y:S01]  /*0090*/  LDG.E R4, desc[UR6][R4.64] ;  /* 0x0000000604047981 */ /* 0x002ea2000c1e1900 */
[----:B---3--:R-:W-:-:S05]  /*00a0*/  IMAD.WIDE R6, R3, 0x4, R6 ;  /* 0x0000000403067825 */ /* 0x008fca00078e0206 */
[----:B------:R-:W3:Y:S01]  /*00b0*/  LDG.E R2, desc[UR6][R6.64] ;  /* 0x0000000606027981 */ /* 0x000ee2000c1e1900 */
[----:B------:R-:W-:Y:S01]  /*00c0*/  BSSY.RECONVERGENT B0, `(.L_x_0) ;  /* 0x0000009000007945 */ /* 0x000fe20003800200 */
[----:B------:R-:W-:Y:S01]  /*00d0*/  MOV R0, 0x150 ;  /* 0x0000015000007802 */ /* 0x000fe20000000f00 */
[----:B--2---:R-:W-:-:S04]  /*00e0*/  FADD R28, R4, -0.5 ;  /* 0xbf000000041c7421 */ /* 0x004fc80000000000 */
[----:B------:R-:W0:Y:S01]  /*00f0*/  F2F.F64.F32 R26, R28 ;  /* 0x0000001c001a7310 */ /* 0x000e220000201800 */
[----:B---3--:R-:W-:Y:S01]  /*0100*/  FADD R2, R2, -0.5 ;  /* 0xbf00000002027421 */ /* 0x008fe20000000000 */
[----:B0-----:R-:W-:-:S10]  /*0110*/  DADD R8, -RZ, |R26| ;  /* 0x00000000ff087229 */ /* 0x001fd4000000051a */
[----:B------:R-:W-:Y:S02]  /*0120*/  IMAD.MOV.U32 R14, RZ, RZ, R8 ;  /* 0x000000ffff0e7224 */ /* 0x000fe400078e0008 */
[----:B------:R-:W-:-:S07]  /*0130*/  IMAD.MOV.U32 R3, RZ, RZ, R9 ;  /* 0x000000ffff037224 */ /* 0x000fce00078e0009 */
[----:B------:R-:W-:Y:S05]  /*0140*/  CALL.REL.NOINC `($_Z14measure_pointsPKfS0_$__internal_accurate_pow) ;  /* 0x0000000400847944 */ /* 0x000fea0003c00000 */
[----:B------:R-:W-:Y:S05]  /*0150*/  BSYNC.RECONVERGENT B0 ;  /* 0x0000000000007941 */ /* 0x000fea0003800200 */
.L_x_0:
[----:B------:R-:W-:Y:S01]  /*0160*/  DADD R6, R26, 2 ;  /* 0x400000001a067429 */ /* 0x000fe20000000000 */
[----:B------:R-:W0:Y:S01]  /*0170*/  F2F.F64.F32 R4, R2 ;  /* 0x0000000200047310 */ /* 0x000e220000201800 */
[C---:B------:R-:W-:Y:S01]  /*0180*/  FSETP.NEU.AND P1, PT, R28.reuse, RZ, PT ;  /* 0x000000ff1c00720b */ /* 0x040fe20003f2d000 */
[----:B------:R-:W-:Y:S01]  /*0190*/  BSSY.RECONVERGENT B0, `(.L_x_1) ;  /* 0x0000011000007945 */ /* 0x000fe20003800200 */
[----:B------:R-:W-:-:S06]  /*01a0*/  FSETP.NEU.AND P0, PT, R28, 1, PT ;  /* 0x3f8000001c00780b */ /* 0x000fcc0003f0d000 */
[----:B------:R-:W-:Y:S01]  /*01b0*/  LOP3.LUT R6, R7, 0x7ff00000, RZ, 0xc0, !PT ;  /* 0x7ff0000007067812 */ /* 0x000fe200078ec0ff */
[----:B------:R-:W-:-:S03]  /*01c0*/  IMAD.MOV.U32 R7, RZ, RZ, R11 ;  /* 0x000000ffff077224 */ /* 0x000fc600078e000b */
[----:B------:R-:W-:Y:S01]  /*01d0*/  ISETP.NE.AND P2, PT, R6, 0x7ff00000, PT ;  /* 0x7ff000000600780c */ /* 0x000fe20003f45270 */
[----:B------:R-:W-:Y:S01]  /*01e0*/  IMAD.MOV.U32 R6, RZ, RZ, R10 ;  /* 0x000000ffff067224 */ /* 0x000fe200078e000a */
[----:B0-----:R-:W-:Y:S01]  /*01f0*/  DADD R8, -RZ, |R4| ;  /* 0x00000000ff087229 */ /* 0x001fe20000000504 */
[----:B------:R-:W-:-:S09]  /*0200*/  @!P1 CS2R R6, SRZ ;  /* 0x0000000000069805 */ /* 0x000fd2000001ff00 */
[----:B------:R-:W-:Y:S01]  /*0210*/  IMAD.MOV.U32 R14, RZ, RZ, R8 ;  /* 0x000000ffff0e7224 */ /* 0x000fe200078e0008 */
[----:B------:R-:W-:Y:S01]  /*0220*/  MOV R3, R9 ;  /* 0x0000000900037202 */ /* 0x000fe20000000f00 */
[----:B------:R-:W-:Y:S06]  /*0230*/  @P2 BRA `(.L_x_2) ;  /* 0x0000000000182947 */ /* 0x000fec0003800000 */
[----:B------:R-:W-:-:S13]  /*0240*/  FSETP.NAN.AND P1, PT, R28, R28, PT ;  /* 0x0000001c1c00720b */ /* 0x000fda0003f28000 */
[----:B------:R-:W-:Y:S01]  /*0250*/  @P1 DADD R6, R26, 2 ;  /* 0x400000001a061429 */ /* 0x000fe20000000000 */
[----:B------:R-:W-:Y:S10]  /*0260*/  @P1 BRA `(.L_x_2) ;  /* 0x00000000000c1947 */ /* 0x000ff40003800000 */
[----:B------:R-:W-:-:S14]  /*0270*/  DSETP.NEU.AND P1, PT, |R26|, +INF , PT ;  /* 0x7ff000001a00742a */ /* 0x000fdc0003f2d200 */
[----:B------:R-:W-:Y:S01]  /*0280*/  @!P1 IMAD.MOV.U32 R6, RZ, RZ, 0x0 ;  /* 0x00000000ff069424 */ /* 0x000fe200078e00ff */
[----:B------:R-:W-:-:S07]  /*0290*/  @!P1 MOV R7, 0x7ff00000 ;  /* 0x7ff0000000079802 */ /* 0x000fce0000000f00 */
.L_x_2:
[----:B------:R-:W-:Y:S05]  /*02a0*/  BSYNC.RECONVERGENT B0 ;  /* 0x0000000000007941 */ /* 0x000fea0003800200 */
.L_x_1:
[----:B------:R-:W-:Y:S01]  /*02b0*/  BSSY.RECONVERGENT B0, `(.L_x_3) ;  /* 0x0000005000007945 */ /* 0x000fe20003800200 */
[----:B------:R-:W-:Y:S02]  /*02c0*/  FSEL R26, R6, RZ, P0 ;  /* 0x000000ff061a7208 */ /* 0x000fe40000000000 */
[----:B------:R-:W-:Y:S02]  /*02d0*/  FSEL R27, R7, 1.875, P0 ;  /* 0x3ff00000071b7808 */ /* 0x000fe40000000000 */
[----:B------:R-:W-:-:S07]  /*02e0*/  MOV R0, 0x300 ;  /* 0x0000030000007802 */ /* 0x000fce0000000f00 */
[----:B------:R-:W-:Y:S05]  /*02f0*/  CALL.REL.NOINC `($_Z14measure_pointsPKfS0_$__internal_accurate_pow) ;  /* 0x0000000400187944 */ /* 0x000fea0003c00000 */
[----:B------:R-:W-:Y:S05]  /*0300*/  BSYNC.RECONVERGENT B0 ;  /* 0x0000000000007941 */ /* 0x000fea0003800200 */
.L_x_3:
[----:B------:R-:W-:Y:S01]  /*0310*/  DADD R6, R4, 2 ;  /* 0x4000000004067429 */ /* 0x000fe20000000000 */
[C---:B------:R-:W-:Y:S01]  /*0320*/  FSETP.NEU.AND P1, PT, R2.reuse, RZ, PT ;  /* 0x000000ff0200720b */ /* 0x040fe20003f2d000 */
[----:B------:R-:W-:Y:S01]  /*0330*/  BSSY.RECONVERGENT B0, `(.L_x_4) ;  /* 0x000000e000007945 */ /* 0x000fe20003800200 */
[----:B------:R-:W-:-:S07]  /*0340*/  FSETP.NEU.AND P0, PT, R2, 1, PT ;  /* 0x3f8000000200780b */ /* 0x000fce0003f0d000 */
[----:B------:R-:W-:Y:S01]  /*0350*/  LOP3.LUT R6, R7, 0x7ff00000, RZ, 0xc0, !PT ;  /* 0x7ff0000007067812 */ /* 0x000fe200078ec0ff */
[----:B------:R-:W-:-:S03]  /*0360*/  IMAD.MOV.U32 R7, RZ, RZ, R11 ;  /* 0x000000ffff077224 */ /* 0x000fc600078e000b */
[----:B------:R-:W-:Y:S01]  /*0370*/  ISETP.NE.AND P2, PT, R6, 0x7ff00000, PT ;  /* 0x7ff000000600780c */ /* 0x000fe20003f45270 */
[----:B------:R-:W-:Y:S01]  /*0380*/  IMAD.MOV.U32 R6, RZ, RZ, R10 ;  /* 0x000000ffff067224 */ /* 0x000fe200078e000a */
[----:B------:R-:W-:-:S11]  /*0390*/  @!P1 CS2R R6, SRZ ;  /* 0x0000000000069805 */ /* 0x000fd6000001ff00 */
[----:B------:R-:W-:Y:S05]  /*03a0*/  @P2 BRA `(.L_x_5) ;  /* 0x0000000000182947 */ /* 0x000fea0003800000 */
[----:B------:R-:W-:-:S13]  /*03b0*/  FSETP.NAN.AND P1, PT, R2, R2, PT ;  /* 0x000000020200720b */ /* 0x000fda0003f28000 */
[----:B------:R-:W-:Y:S01]  /*03c0*/  @P1 DADD R6, R4, 2 ;  /* 0x4000000004061429 */ /* 0x000fe20000000000 */
[----:B------:R-:W-:Y:S10]  /*03d0*/  @P1 BRA `(.L_x_5) ;  /* 0x00000000000c1947 */ /* 0x000ff40003800000 */
[----:B------:R-:W-:-:S14]  /*03e0*/  DSETP.NEU.AND P1, PT, |R4|, +INF , PT ;  /* 0x7ff000000400742a */ /* 0x000fdc0003f2d200 */
[----:B------:R-:W-:Y:S01]  /*03f0*/  @!P1 IMAD.MOV.U32 R6, RZ, RZ, 0x0 ;  /* 0x00000000ff069424 */ /* 0x000fe200078e00ff */
[----:B------:R-:W-:-:S07]  /*0400*/  @!P1 MOV R7, 0x7ff00000 ;  /* 0x7ff0000000079802 */ /* 0x000fce0000000f00 */
.L_x_5:
[----:B------:R-:W-:Y:S05]  /*0410*/  BSYNC.RECONVERGENT B0 ;  /* 0x0000000000007941 */ /* 0x000fea0003800200 */
.L_x_4:
[----:B------:R-:W-:Y:S01]  /*0420*/  FSEL R2, R6, RZ, P0 ;  /* 0x000000ff06027208 */ /* 0x000fe20000000000 */
[----:B------:R-:W-:Y:S01]  /*0430*/  BSSY.RECONVERGENT B0, `(.L_x_6) ;  /* 0x000000f000007945 */ /* 0x000fe20003800200 */
[----:B------:R-:W-:-:S06]  /*0440*/  FSEL R3, R7, 1.875, P0 ;  /* 0x3ff0000007037808 */ /* 0x000fcc0000000000 */
[----:B------:R-:W-:-:S10]  /*0450*/  DADD R26, R26, R2 ;  /* 0x000000001a1a7229 */ /* 0x000fd40000000002 */
[----:B------:R-:W0:Y:S02]  /*0460*/  F2F.F32.F64 R27, R26 ;  /* 0x0000001a001b7310 */ /* 0x000e240000301000 */
[----:B0-----:R-:W-:-:S06]  /*0470*/  VIADD R0, R27, 0xf3000000 ;  /* 0xf30000001b007836 */ /* 0x001fcc0000000000 */
[----:B------:R0:W1:Y:S01]  /*0480*/  MUFU.RSQ R2, R27 ;  /* 0x0000001b00027308 */ /* 0x0000620000001400 */
[----:B------:R-:W-:-:S13]  /*0490*/  ISETP.GT.U32.AND P0, PT, R0, 0x727fffff, PT ;  /* 0x727fffff0000780c */ /* 0x000fda0003f04070 */
[----:B0-----:R-:W-:Y:S05]  /*04a0*/  @!P0 BRA `(.L_x_7) ;  /* 0x00000000000c8947 */ /* 0x001fea0003800000 */
[----:B------:R-:W-:-:S07]  /*04b0*/  MOV R7, 0x4d0 ;  /* 0x000004d000077802 */ /* 0x000fce0000000f00 */
[----:B-1----:R-:W-:Y:S05]  /*04c0*/  CALL.REL.NOINC `($__internal_0_$__cuda_sm20_sqrt_rn_f32_slowpath) ;  /* 0x0000000000447944 */ /* 0x002fea0003c00000 */
[----:B------:R-:W-:Y:S05]  /*04d0*/  BRA `(.L_x_8) ;  /* 0x0000000000107947 */ /* 0x000fea0003800000 */
.L_x_7:
[----:B-1----:R-:W-:Y:S01]  /*04e0*/  FMUL.FTZ R0, R27, R2 ;  /* 0x000000021b007220 */ /* 0x002fe20000410000 */
[----:B------:R-:W-:-:S03]  /*04f0*/  FMUL.FTZ R2, R2, 0.5 ;  /* 0x3f00000002027820 */ /* 0x000fc60000410000 */
[----:B------:R-:W-:-:S04]  /*0500*/  FFMA R3, -R0, R0, R27 ;  /* 0x0000000000037223 */ /* 0x000fc8000000011b */
[----:B------:R-:W-:-:S07]  /*0510*/  FFMA R0, R3, R2, R0 ;  /* 0x0000000203007223 */ /* 0x000fce0000000000 */
.L_x_8:
[----:B------:R-:W-:Y:S05]  /*0520*/  BSYNC.RECONVERGENT B0 ;  /* 0x0000000000007941 */ /* 0x000fea0003800200 */
.L_x_6:
[----:B------:R-:W0:Y:S01]  /*0530*/  S2R R4, SR_LANEID ;  /* 0x0000000000047919 */ /* 0x000e220000000000 */
[----:B------:R-:W-:Y:S01]  /*0540*/  FSETP.GT.AND P0, PT, R0, 0.5, PT ;  /* 0x3f0000000000780b */ /* 0x000fe20003f04000 */
[----:B------:R-:W1:Y:S01]  /*0550*/  LDC.64 R2, c[0x4][RZ] ;  /* 0x01000000ff027b82 */ /* 0x000e620000000a00 */
[----:B------:R-:W-:Y:S02]  /*0560*/  VOTEU.ANY UR4, UPT, PT ;  /* 0x0000000000047886 */ /* 0x000fe400038e0100 */
[----:B------:R-:W-:Y:S01]  /*0570*/  SEL R0, RZ, 0x1, P0 ;  /* 0x00000001ff007807 */ /* 0x000fe20000000000 */
[----:B------:R-:W-:-:S04]  /*0580*/  UFLO.U32 UR4, UR4 ;  /* 0x00000004000472bd */ /* 0x000fc800080e0000 */
[----:B------:R-:W2:Y:S02]  /*0590*/  REDUX.SUM UR5, R0 ;  /* 0x00000000000573c4 */ /* 0x000ea4000000c000 */
[----:B0-----:R-:W-:Y:S01]  /*05a0*/  ISETP.EQ.U32.AND P0, PT, R4, UR4, PT ;  /* 0x0000000404007c0c */ /* 0x001fe2000bf02070 */
[----:B--2---:R-:W-:-:S12]  /*05b0*/  IMAD.U32 R5, RZ, RZ, UR5 ;  /* 0x00000005ff057e24 */ /* 0x004fd8000f8e00ff */
[----:B-1----:R-:W-:Y:S01]  /*05c0*/  @P0 REDG.E.ADD.STRONG.GPU desc[UR6][R2.64], R5 ;  /* 0x000000050200098e */ /* 0x002fe2000c12e106 */
[----:B------:R-:W-:Y:S05]  /*05d0*/  EXIT ;  /* 0x000000000000794d */ /* 0x000fea0003800000 */
        .weak           $__internal_0_$__cuda_sm20_sqrt_rn_f32_slowpath
        .type           $__internal_0_$__cuda_sm20_sqrt_rn_f32_slowpath,@function
        .size           $__internal_0_$__cuda_sm20_sqrt_rn_f32_slowpath,($_Z14measure_pointsPKfS0_$__internal_accurate_pow - $__internal_0_$__cuda_sm20_sqrt_rn_f32_slowpath)
$__internal_0_$__cuda_sm20_sqrt_rn_f32_slowpath:
[----:B------:R-:W-:-:S13]  /*05e0*/  LOP3.LUT P0, RZ, R27, 0x7fffffff, RZ, 0xc0, !PT ;  /* 0x7fffffff1bff7812 */ /* 0x000fda000780c0ff */
[----:B------:R-:W-:Y:S01]  /*05f0*/  @!P0 IMAD.MOV.U32 R2, RZ, RZ, R27 ;  /* 0x000000ffff028224 */ /* 0x000fe200078e001b */
[----:B------:R-:W-:Y:S06]  /*0600*/  @!P0 BRA `(.L_x_9) ;  /* 0x0000000000448947 */ /* 0x000fec0003800000 */
[----:B------:R-:W-:Y:S02]  /*0610*/  FSETP.GEU.FTZ.AND P0, PT, R27, RZ, PT ;  /* 0x000000ff1b00720b */ /* 0x000fe40003f1e000 */
[----:B------:R-:W-:-:S11]  /*0620*/  MOV R0, R27 ;  /* 0x0000001b00007202 */ /* 0x000fd60000000f00 */
[----:B------:R-:W-:Y:S01]  /*0630*/  @!P0 IMAD.MOV.U32 R2, RZ, RZ, 0x7fffffff ;  /* 0x7fffffffff028424 */ /* 0x000fe200078e00ff */
[----:B------:R-:W-:Y:S06]  /*0640*/  @!P0 BRA `(.L_x_9) ;  /* 0x0000000000348947 */ /* 0x000fec0003800000 */
[----:B------:R-:W-:-:S13]  /*0650*/  FSETP.GTU.FTZ.AND P0, PT, |R0|, +INF , PT ;  /* 0x7f8000000000780b */ /* 0x000fda0003f1c200 */
[----:B------:R-:W-:Y:S01]  /*0660*/  @P0 FADD.FTZ R2, R0, 1 ;  /* 0x3f80000000020421 */ /* 0x000fe20000010000 */
[----:B------:R-:W-:Y:S06]  /*0670*/  @P0 BRA `(.L_x_9) ;  /* 0x0000000000280947 */ /* 0x000fec0003800000 */
[----:B------:R-:W-:-:S13]  /*0680*/  FSETP.NEU.FTZ.AND P0, PT, |R0|, +INF , PT ;  /* 0x7f8000000000780b */ /* 0x000fda0003f1d200 */
[----:B------:R-:W-:-:S04]  /*0690*/  @P0 FFMA R3, R0, 1.84467440737095516160e+19, RZ ;  /* 0x5f80000000030823 */ /* 0x000fc800000000ff */
[----:B------:R-:W0:Y:S02]  /*06a0*/  @P0 MUFU.RSQ R2, R3 ;  /* 0x0000000300020308 */ /* 0x000e240000001400 */
[----:B0-----:R-:W-:Y:S01]  /*06b0*/  @P0 FMUL.FTZ R4, R3, R2 ;  /* 0x0000000203040220 */ /* 0x001fe20000410000 */
[----:B------:R-:W-:Y:S01]  /*06c0*/  @P0 FMUL.FTZ R6, R2, 0.5 ;  /* 0x3f00000002060820 */ /* 0x000fe20000410000 */
[----:B------:R-:W-:Y:S02]  /*06d0*/  @!P0 IMAD.MOV.U32 R2, RZ, RZ, R0 ;  /* 0x000000ffff028224 */ /* 0x000fe400078e0000 */
[----:B------:R-:W-:-:S04]  /*06e0*/  @P0 FADD.FTZ R5, -R4, -RZ ;  /* 0x800000ff04050221 */ /* 0x000fc80000010100 */
[----:B------:R-:W-:-:S04]  /*06f0*/  @P0 FFMA R5, R4, R5, R3 ;  /* 0x0000000504050223 */ /* 0x000fc80000000003 */
[----:B------:R-:W-:-:S04]  /*0700*/  @P0 FFMA R5, R5, R6, R4 ;  /* 0x0000000605050223 */ /* 0x000fc80000000004 */
[----:B------:R-:W-:-:S07]  /*0710*/  @P0 FMUL.FTZ R2, R5, 2.3283064365386962891e-10 ;  /* 0x2f80000005020820 */ /* 0x000fce0000410000 */
.L_x_9:
[----:B------:R-:W-:Y:S01]  /*0720*/  IMAD.MOV.U32 R0, RZ, RZ, R2 ;  /* 0x000000ffff007224 */ /* 0x000fe200078e0002 */
[----:B------:R-:W-:Y:S01]  /*0730*/  MOV R2, R7 ;  /* 0x0000000700027202 */ /* 0x000fe20000000f00 */
[----:B------:R-:W-:-:S04]  /*0740*/  IMAD.MOV.U32 R3, RZ, RZ, 0x0 ;  /* 0x00000000ff037424 */ /* 0x000fc800078e00ff */
[----:B------:R-:W-:Y:S05]  /*0750*/  RET.REL.NODEC R2 `(_Z14measure_pointsPKfS0_) ;  /* 0xfffffff802287950 */ /* 0x000fea0003c3ffff */
        .type           $_Z14measure_pointsPKfS0_$__internal_accurate_pow,@function
        .size           $_Z14measure_pointsPKfS0_$__internal_accurate_pow,(.L_x_13 - $_Z14measure_pointsPKfS0_$__internal_accurate_pow)
$_Z14measure_pointsPKfS0_$__internal_accurate_pow:
[----:B------:R-:W-:Y:S01]  /*0760*/  ISETP.GT.U32.AND P0, PT, R3, 0xfffff, PT ;  /* 0x000fffff0300780c */ /* 0x000fe20003f04070 */
[----:B------:R-:W-:Y:S01]  /*0770*/  IMAD.MOV.U32 R6, RZ, RZ, R14 ;  /* 0x000000ffff067224 */ /* 0x000fe200078e000e */
[----:B------:R-:W-:Y:S01]  /*0780*/  MOV R8, R3 ;  /* 0x0000000300087202 */ /* 0x000fe20000000f00 */
[--C-:B------:R-:W-:Y:S01]  /*0790*/  IMAD.MOV.U32 R7, RZ, RZ, R3.reuse ;  /* 0x000000ffff077224 */ /* 0x100fe200078e0003 */
[----:B------:R-:W-:Y:S01]  /*07a0*/  UMOV UR4, 0x7d2cafe2 ;  /* 0x7d2cafe200047882 */ /* 0x000fe20000000000 */
[----:B------:R-:W-:Y:S01]  /*07b0*/  IMAD.MOV.U32 R20, RZ, RZ, RZ ;  /* 0x000000ffff147224 */ /* 0x000fe200078e00ff */
[----:B------:R-:W-:Y:S01]  /*07c0*/  UMOV UR5, 0x3eb0f5ff ;  /* 0x3eb0f5ff00057882 */ /* 0x000fe20000000000 */
[----:B------:R-:W-:Y:S01]  /*07d0*/  IMAD.MOV.U32 R12, RZ, RZ, 0x41ad3b5a ;  /* 0x41ad3b5aff0c7424 */ /* 0x000fe200078e00ff */
[----:B------:R-:W-:Y:S01]  /*07e0*/  SHF.R.U32.HI R3, RZ, 0x14, R3 ;  /* 0x00000014ff037819 */ /* 0x000fe20000011603 */
[----:B------:R-:W-:Y:S01]  /*07f0*/  IMAD.MOV.U32 R13, RZ, RZ, 0x3ed0f5d2 ;  /* 0x3ed0f5d2ff0d7424 */ /* 0x000fe200078e00ff */
[----:B------:R-:W-:Y:S01]  /*0800*/  UMOV UR8, 0x3b39803f ;  /* 0x3b39803f00087882 */ /* 0x000fe20000000000 */
[----:B------:R-:W-:-:S02]  /*0810*/  UMOV UR9, 0x3c7abc9e ;  /* 0x3c7abc9e00097882 */ /* 0x000fc40000000000 */
[----:B------:R-:W-:-:S10]  /*0820*/  @!P0 DMUL R6, R6, 1.80143985094819840000e+16 ;  /* 0x4350000006068828 */ /* 0x000fd40000000000 */
[----:B------:R-:W-:Y:S01]  /*0830*/  @!P0 IMAD.MOV.U32 R8, RZ, RZ, R7 ;  /* 0x000000ffff088224 */ /* 0x000fe200078e0007 */
[----:B------:R-:W-:Y:S01]  /*0840*/  @!P0 LEA.HI R3, R7, 0xffffffca, RZ, 0xc ;  /* 0xffffffca07038811 */ /* 0x000fe200078f60ff */
[----:B------:R-:W-:-:S03]  /*0850*/  @!P0 IMAD.MOV.U32 R14, RZ, RZ, R6 ;  /* 0x000000ffff0e8224 */ /* 0x000fc600078e0006 */
[----:B------:R-:W-:Y:S01]  /*0860*/  LOP3.LUT R8, R8, 0x800fffff, RZ, 0xc0, !PT ;  /* 0x800fffff08087812 */ /* 0x000fe200078ec0ff */
[----:B------:R-:W-:-:S03]  /*0870*/  VIADD R6, R3, 0xfffffc01 ;  /* 0xfffffc0103067836 */ /* 0x000fc60000000000 */
[----:B------:R-:W-:-:S04]  /*0880*/  LOP3.LUT R15, R8, 0x3ff00000, RZ, 0xfc, !PT ;  /* 0x3ff00000080f7812 */ /* 0x000fc800078efcff */
[----:B------:R-:W-:-:S13]  /*0890*/  ISETP.GE.U32.AND P1, PT, R15, 0x3ff6a09f, PT ;  /* 0x3ff6a09f0f00780c */ /* 0x000fda0003f26070 */
[----:B------:R-:W-:Y:S02]  /*08a0*/  @P1 VIADD R9, R15, 0xfff00000 ;  /* 0xfff000000f091836 */ /* 0x000fe40000000000 */
[----:B------:R-:W-:-:S03]  /*08b0*/  @P1 VIADD R6, R3, 0xfffffc02 ;  /* 0xfffffc0203061836 */ /* 0x000fc60000000000 */
[----:B------:R-:W-:-:S06]  /*08c0*/  @P1 MOV R15, R9 ;  /* 0x00000009000f1202 */ /* 0x000fcc0000000f00 */
[C---:B------:R-:W-:Y:S02]  /*08d0*/  DADD R10, R14.reuse, 1 ;  /* 0x3ff000000e0a7429 */ /* 0x040fe40000000000 */
[----:B------:R-:W-:-:S04]  /*08e0*/  DADD R14, R14, -1 ;  /* 0xbff000000e0e7429 */ /* 0x000fc80000000000 */
[----:B------:R-:W0:Y:S02]  /*08f0*/  MUFU.RCP64H R21, R11 ;  /* 0x0000000b00157308 */ /* 0x000e240000001800 */
[----:B0-----:R-:W-:-:S08]  /*0900*/  DFMA R8, -R10, R20, 1 ;  /* 0x3ff000000a08742b */ /* 0x001fd00000000114 */
[----:B------:R-:W-:-:S08]  /*0910*/  DFMA R8, R8, R8, R8 ;  /* 0x000000080808722b */ /* 0x000fd00000000008 */
[----:B------:R-:W-:-:S08]  /*0920*/  DFMA R20, R20, R8, R20 ;  /* 0x000000081414722b */ /* 0x000fd00000000014 */
[----:B------:R-:W-:-:S08]  /*0930*/  DMUL R8, R14, R20 ;  /* 0x000000140e087228 */ /* 0x000fd00000000000 */
[----:B------:R-:W-:-:S08]  /*0940*/  DFMA R8, R14, R20, R8 ;  /* 0x000000140e08722b */ /* 0x000fd00000000008 */
[CC--:B------:R-:W-:Y:S02]  /*0950*/  DMUL R18, R8.reuse, R8.reuse ;  /* 0x0000000808127228 */ /* 0x0c0fe40000000000 */
[----:B------:R-:W-:-:S06]  /*0960*/  DMUL R24, R8, R8 ;  /* 0x0000000808187228 */ /* 0x000fcc0000000000 */
[----:B------:R-:W-:Y:S01]  /*0970*/  DFMA R10, R18, UR4, R12 ;  /* 0x00000004120a7c2b */ /* 0x000fe2000800000c */
[----:B------:R-:W-:Y:S01]  /*0980*/  UMOV UR4, 0x75488a3f ;  /* 0x75488a3f00047882 */ /* 0x000fe20000000000 */
[----:B------:R-:W-:Y:S01]  /*0990*/  UMOV UR5, 0x3ef3b20a ;  /* 0x3ef3b20a00057882 */ /* 0x000fe20000000000 */
[----:B------:R-:W-:-:S05]  /*09a0*/  DADD R12, R14, -R8 ;  /* 0x000000000e0c7229 */ /* 0x000fca0000000808 */
[----:B------:R-:W-:Y:S01]  /*09b0*/  DFMA R10, R18, R10, UR4 ;  /* 0x00000004120a7e2b */ /* 0x000fe2000800000a */
[----:B------:R-:W-:Y:S01]  /*09c0*/  UMOV UR4, 0xe4faecd5 ;  /* 0xe4faecd500047882 */ /* 0x000fe20000000000 */
[----:B------:R-:W-:Y:S01]  /*09d0*/  UMOV UR5, 0x3f1745cd ;  /* 0x3f1745cd00057882 */ /* 0x000fe20000000000 */
[----:B------:R-:W-:-:S05]  /*09e0*/  DADD R12, R12, R12 ;  /* 0x000000000c0c7229 */ /* 0x000fca000000000c */
[----:B------:R-:W-:Y:S01]  /*09f0*/  DFMA R10, R18, R10, UR4 ;  /* 0x00000004120a7e2b */ /* 0x000fe2000800000a */
[----:B------:R-:W-:Y:S01]  /*0a00*/  UMOV UR4, 0x258a578b ;  /* 0x258a578b00047882 */ /* 0x000fe20000000000 */
[----:B------:R-:W-:Y:S01]  /*0a10*/  UMOV UR5, 0x3f3c71c7 ;  /* 0x3f3c71c700057882 */ /* 0x000fe20000000000 */
[----:B------:R-:W-:-:S05]  /*0a20*/  DFMA R12, R14, -R8, R12 ;  /* 0x800000080e0c722b */ /* 0x000fca000000000c */
[----:B------:R-:W-:Y:S01]  /*0a30*/  DFMA R10, R18, R10, UR4 ;  /* 0x00000004120a7e2b */ /* 0x000fe2000800000a */
[----:B------:R-:W-:Y:S01]  /*0a40*/  UMOV UR4, 0x9242b910 ;  /* 0x9242b91000047882 */ /* 0x000fe20000000000 */
[----:B------:R-:W-:Y:S01]  /*0a50*/  UMOV UR5, 0x3f624924 ;  /* 0x3f62492400057882 */ /* 0x000fe20000000000 */
[----:B------:R-:W-:Y:S02]  /*0a60*/  DMUL R12, R20, R12 ;  /* 0x0000000c140c7228 */ /* 0x000fe40000000000 */
[----:B------:R-:W-:-:S03]  /*0a70*/  DFMA R20, R8, R8, -R24 ;  /* 0x000000080814722b */ /* 0x000fc60000000818 */
[----:B------:R-:W-:Y:S01]  /*0a80*/  DFMA R10, R18, R10, UR4 ;  /* 0x00000004120a7e2b */ /* 0x000fe2000800000a */
[----:B------:R-:W-:Y:S01]  /*0a90*/  UMOV UR4, 0x99999dfb ;  /* 0x99999dfb00047882 */ /* 0x000fe20000000000 */
[----:B------:R-:W-:-:S06]  /*0aa0*/  UMOV UR5, 0x3f899999 ;  /* 0x3f89999900057882 */ /* 0x000fcc0000000000 */
[----:B------:R-:W-:Y:S01]  /*0ab0*/  DFMA R16, R18, R10, UR4 ;  /* 0x0000000412107e2b */ /* 0x000fe2000800000a */
[----:B------:R-:W-:Y:S01]  /*0ac0*/  UMOV UR4, 0x55555555 ;  /* 0x5555555500047882 */ /* 0x000fe20000000000 */
[----:B------:R-:W-:-:S06]  /*0ad0*/  UMOV UR5, 0x3fb55555 ;  /* 0x3fb5555500057882 */ /* 0x000fcc0000000000 */
[----:B------:R-:W-:-:S08]  /*0ae0*/  DFMA R10, R18, R16, UR4 ;  /* 0x00000004120a7e2b */ /* 0x000fd00008000010 */
[----:B------:R-:W-:Y:S01]  /*0af0*/  DADD R14, -R10, UR4 ;  /* 0x000000040a0e7e29 */ /* 0x000fe20008000100 */
[----:B------:R-:W-:Y:S01]  /*0b00*/  UMOV UR4, 0xb9e7b0 ;  /* 0x00b9e7b000047882 */ /* 0x000fe20000000000 */
[----:B------:R-:W-:-:S06]  /*0b10*/  UMOV UR5, 0x3c46a4cb ;  /* 0x3c46a4cb00057882 */ /* 0x000fcc0000000000 */
[----:B------:R-:W-:Y:S02]  /*0b20*/  DFMA R16, R18, R16, R14 ;  /* 0x000000101210722b */ /* 0x000fe4000000000e */
[----:B------:R-:W-:Y:S01]  /*0b30*/  DMUL R14, R8, R24 ;  /* 0x00000018080e7228 */ /* 0x000fe20000000000 */
[----:B------:R-:W-:Y:S01]  /*0b40*/  IADD3 R19, PT, PT, R13, 0x100000, RZ ;  /* 0x001000000d137810 */ /* 0x000fe20007ffe0ff */
[----:B------:R-:W-:-:S04]  /*0b50*/  IMAD.MOV.U32 R18, RZ, RZ, R12 ;  /* 0x000000ffff127224 */ /* 0x000fc800078e000c */
[----:B------:R-:W-:Y:S01]  /*0b60*/  DADD R16, R16, -UR4 ;  /* 0x8000000410107e29 */ /* 0x000fe20008000000 */
[----:B------:R-:W-:Y:S01]  /*0b70*/  UMOV UR4, 0x80000000 ;  /* 0x8000000000047882 */ /* 0x000fe20000000000 */
[C---:B------:R-:W-:Y:S01]  /*0b80*/  DFMA R22, R8.reuse, R24, -R14 ;  /* 0x000000180816722b */ /* 0x040fe2000000080e */
[----:B------:R-:W-:Y:S01]  /*0b90*/  UMOV UR5, 0x43300000 ;  /* 0x4330000000057882 */ /* 0x000fe20000000000 */
[----:B------:R-:W-:-:S04]  /*0ba0*/  DFMA R18, R8, R18, R20 ;  /* 0x000000120812722b */ /* 0x000fc80000000014 */
[----:B------:R-:W-:Y:S02]  /*0bb0*/  DADD R20, R10, R16 ;  /* 0x000000000a147229 */ /* 0x000fe40000000010 */
[----:B------:R-:W-:-:S06]  /*0bc0*/  DFMA R22, R12, R24, R22 ;  /* 0x000000180c16722b */ /* 0x000fcc0000000016 */
[----:B------:R-:W-:Y:S02]  /*0bd0*/  DMUL R24, R20, R14 ;  /* 0x0000000e14187228 */ /* 0x000fe40000000000 */
[----:B------:R-:W-:Y:S02]  /*0be0*/  DFMA R18, R8, R18, R22 ;  /* 0x000000120812722b */ /* 0x000fe40000000016 */
[----:B------:R-:W-:-:S04]  /*0bf0*/  DADD R22, R10, -R20 ;  /* 0x000000000a167229 */ /* 0x000fc80000000814 */
[----:B------:R-:W-:-:S04]  /*0c00*/  DFMA R10, R20, R14, -R24 ;  /* 0x0000000e140a722b */ /* 0x000fc80000000818 */
[----:B------:R-:W-:-:S04]  /*0c10*/  DADD R22, R16, R22 ;  /* 0x0000000010167229 */ /* 0x000fc80000000016 */
[----:B------:R-:W-:-:S08]  /*0c20*/  DFMA R10, R20, R18, R10 ;  /* 0x00000012140a722b */ /* 0x000fd0000000000a */
[----:B------:R-:W-:-:S08]  /*0c30*/  DFMA R22, R22, R14, R10 ;  /* 0x0000000e1616722b */ /* 0x000fd0000000000a */
[----:B------:R-:W-:-:S08]  /*0c40*/  DADD R14, R24, R22 ;  /* 0x00000000180e7229 */ /* 0x000fd00000000016 */
[--C-:B------:R-:W-:Y:S02]  /*0c50*/  DADD R10, R8, R14.reuse ;  /* 0x00000000080a7229 */ /* 0x100fe4000000000e */
[----:B------:R-:W-:-:S06]  /*0c60*/  DADD R24, R24, -R14 ;  /* 0x0000000018187229 */ /* 0x000fcc000000080e */
[----:B------:R-:W-:Y:S02]  /*0c70*/  DADD R8, R8, -R10 ;  /* 0x0000000008087229 */ /* 0x000fe4000000080a */
[----:B------:R-:W-:-:S06]  /*0c80*/  DADD R24, R22, R24 ;  /* 0x0000000016187229 */ /* 0x000fcc0000000018 */
[----:B------:R-:W-:-:S08]  /*0c90*/  DADD R8, R14, R8 ;  /* 0x000000000e087229 */ /* 0x000fd00000000008 */
[----:B------:R-:W-:-:S08]  /*0ca0*/  DADD R8, R24, R8 ;  /* 0x0000000018087229 */ /* 0x000fd00000000008 */
[----:B------:R-:W-:Y:S01]  /*0cb0*/  DADD R12, R12, R8 ;  /* 0x000000000c0c7229 */ /* 0x000fe20000000008 */
[----:B------:R-:W-:Y:S01]  /*0cc0*/  HFMA2 R9, -RZ, RZ, 3.59375, 0 ;  /* 0x43300000ff097431 */ /* 0x000fe200000001ff */
[----:B------:R-:W-:-:S06]  /*0cd0*/  LOP3.LUT R8, R6, 0x80000000, RZ, 0x3c, !PT ;  /* 0x8000000006087812 */ /* 0x000fcc00078e3cff */
[----:B------:R-:W-:Y:S02]  /*0ce0*/  DADD R14, R10, R12 ;  /* 0x000000000a0e7229 */ /* 0x000fe4000000000c */
[----:B------:R-:W-:Y:S01]  /*0cf0*/  DADD R8, R8, -UR4 ;  /* 0x8000000408087e29 */ /* 0x000fe20008000000 */
[----:B------:R-:W-:Y:S01]  /*0d00*/  UMOV UR4, 0xfefa39ef ;  /* 0xfefa39ef00047882 */ /* 0x000fe20000000000 */
[----:B------:R-:W-:-:S04]  /*0d10*/  UMOV UR5, 0x3fe62e42 ;  /* 0x3fe62e4200057882 */ /* 0x000fc80000000000 */
[--C-:B------:R-:W-:Y:S02]  /*0d20*/  DADD R10, R10, -R14.reuse ;  /* 0x000000000a0a7229 */ /* 0x100fe4000000080e */
[----:B------:R-:W-:-:S06]  /*0d30*/  DFMA R6, R8, UR4, R14 ;  /* 0x0000000408067c2b */ /* 0x000fcc000800000e */
[----:B------:R-:W-:Y:S02]  /*0d40*/  DADD R10, R12, R10 ;  /* 0x000000000c0a7229 */ /* 0x000fe4000000000a */
[----:B------:R-:W-:-:S08]  /*0d50*/  DFMA R16, R8, -UR4, R6 ;  /* 0x8000000408107c2b */ /* 0x000fd00008000006 */
[----:B------:R-:W-:-:S08]  /*0d60*/  DADD R16, -R14, R16 ;  /* 0x000000000e107229 */ /* 0x000fd00000000110 */
[----:B------:R-:W-:-:S08]  /*0d70*/  DADD R10, R10, -R16 ;  /* 0x000000000a0a7229 */ /* 0x000fd00000000810 */
[----:B------:R-:W-:-:S08]  /*0d80*/  DFMA R10, R8, UR8, R10 ;  /* 0x00000008080a7c2b */ /* 0x000fd0000800000a */
[----:B------:R-:W-:-:S08]  /*0d90*/  DADD R8, R6, R10 ;  /* 0x0000000006087229 */ /* 0x000fd0000000000a */
[----:B------:R-:W-:Y:S02]  /*0da0*/  DADD R12, R6, -R8 ;  /* 0x00000000060c7229 */ /* 0x000fe40000000808 */
[----:B------:R-:W-:-:S06]  /*0db0*/  DMUL R6, R8, 2 ;  /* 0x4000000008067828 */ /* 0x000fcc0000000000 */
[----:B------:R-:W-:Y:S02]  /*0dc0*/  DADD R12, R10, R12 ;  /* 0x000000000a0c7229 */ /* 0x000fe4000000000c */
[----:B------:R-:W-:Y:S01]  /*0dd0*/  DFMA R8, R8, 2, -R6 ;  /* 0x400000000808782b */ /* 0x000fe20000000806 */
[----:B------:R-:W-:Y:S02]  /*0de0*/  IMAD.MOV.U32 R10, RZ, RZ, 0x652b82fe ;  /* 0x652b82feff0a7424 */ /* 0x000fe400078e00ff */
[----:B------:R-:W-:-:S05]  /*0df0*/  IMAD.MOV.U32 R11, RZ, RZ, 0x3ff71547 ;  /* 0x3ff71547ff0b7424 */ /* 0x000fca00078e00ff */
[----:B------:R-:W-:-:S08]  /*0e00*/  DFMA R12, R12, 2, R8 ;  /* 0x400000000c0c782b */ /* 0x000fd00000000008 */
[----:B------:R-:W-:-:S08]  /*0e10*/  DADD R8, R6, R12 ;  /* 0x0000000006087229 */ /* 0x000fd0000000000c */
[----:B------:R-:W-:Y:S02]  /*0e20*/  DFMA R10, R8, R10, 6.75539944105574400000e+15 ;  /* 0x43380000080a742b */ /* 0x000fe4000000000a */
[----:B------:R-:W-:Y:S01]  /*0e30*/  FSETP.GEU.AND P0, PT, |R9|, 4.1917929649353027344, PT ;  /* 0x4086232b0900780b */ /* 0x000fe20003f0e200 */
[----:B------:R-:W-:-:S05]  /*0e40*/  DADD R6, R6, -R8 ;  /* 0x0000000006067229 */ /* 0x000fca0000000808 */
[----:B------:R-:W-:-:S03]  /*0e50*/  DADD R14, R10, -6.75539944105574400000e+15 ;  /* 0xc33800000a0e7429 */ /* 0x000fc60000000000 */
[----:B------:R-:W-:-:S05]  /*0e60*/  DADD R12, R12, R6 ;  /* 0x000000000c0c7229 */ /* 0x000fca0000000006 */
[----:B------:R-:W-:Y:S01]  /*0e70*/  DFMA R16, R14, -UR4, R8 ;  /* 0x800000040e107c2b */ /* 0x000fe20008000008 */
[----:B------:R-:W-:Y:S01]  /*0e80*/  UMOV UR4, 0x3b39803f ;  /* 0x3b39803f00047882 */ /* 0x000fe20000000000 */
[----:B------:R-:W-:-:S06]  /*0e90*/  UMOV UR5, 0x3c7abc9e ;  /* 0x3c7abc9e00057882 */ /* 0x000fcc0000000000 */
[----:B------:R-:W-:Y:S01]  /*0ea0*/  DFMA R14, R14, -UR4, R16 ;  /* 0x800000040e0e7c2b */ /* 0x000fe20008000010 */
[----:B------:R-:W-:Y:S01]  /*0eb0*/  UMOV UR4, 0x69ce2bdf ;  /* 0x69ce2bdf00047882 */ /* 0x000fe20000000000 */
[----:B------:R-:W-:Y:S01]  /*0ec0*/  IMAD.MOV.U32 R16, RZ, RZ, -0x35dec16 ;  /* 0xfca213eaff107424 */ /* 0x000fe200078e00ff */
[----:B------:R-:W-:Y:S01]  /*0ed0*/  MOV R17, 0x3e928af3 ;  /* 0x3e928af300117802 */ /* 0x000fe20000000f00 */
[----:B------:R-:W-:-:S05]  /*0ee0*/  UMOV UR5, 0x3e5ade15 ;  /* 0x3e5ade1500057882 */ /* 0x000fca0000000000 */
[----:B------:R-:W-:Y:S01]  /*0ef0*/  DFMA R16, R14, UR4, R16 ;  /* 0x000000040e107c2b */ /* 0x000fe20008000010 */
[----:B------:R-:W-:Y:S01]  /*0f00*/  UMOV UR4, 0x62401315 ;  /* 0x6240131500047882 */ /* 0x000fe20000000000 */
[----:B------:R-:W-:-:S06]  /*0f10*/  UMOV UR5, 0x3ec71dee ;  /* 0x3ec71dee00057882 */ /* 0x000fcc0000000000 */
[----:B------:R-:W-:Y:S01]  /*0f20*/  DFMA R16, R14, R16, UR4 ;  /* 0x000000040e107e2b */ /* 0x000fe20008000010 */
        /* <DEDUP_REMOVED lines=20> */
[----:B------:R-:W-:-:S08]  /*1070*/  DFMA R16, R14, R16, UR4 ;  /* 0x000000040e107e2b */ /* 0x000fd00008000010 */
[----:B------:R-:W-:-:S08]  /*1080*/  DFMA R16, R14, R16, 1 ;  /* 0x3ff000000e10742b */ /* 0x000fd00000000010 */
[----:B------:R-:W-:-:S10]  /*1090*/  DFMA R14, R14, R16, 1 ;  /* 0x3ff000000e0e742b */ /* 0x000fd40000000010 */
[----:B------:R-:W-:Y:S02]  /*10a0*/  IMAD R7, R10, 0x100000, R15 ;  /* 0x001000000a077824 */ /* 0x000fe400078e020f */
[----:B------:R-:W-:Y:S01]  /*10b0*/  IMAD.MOV.U32 R6, RZ, RZ, R14 ;  /* 0x000000ffff067224 */ /* 0x000fe200078e000e */
[----:B------:R-:W-:Y:S06]  /*10c0*/  @!P0 BRA `(.L_x_10) ;  /* 0x0000000000308947 */ /* 0x000fec0003800000 */
[----:B------:R-:W-:Y:S01]  /*10d0*/  FSETP.GEU.AND P1, PT, |R9|, 4.2275390625, PT ;  /* 0x408748000900780b */ /* 0x000fe20003f2e200 */
[C---:B------:R-:W-:Y:S02]  /*10e0*/  DADD R6, R8.reuse, +INF ;  /* 0x7ff0000008067429 */ /* 0x040fe40000000000 */
[----:B------:R-:W-:-:S08]  /*10f0*/  DSETP.GEU.AND P0, PT, R8, RZ, PT ;  /* 0x000000ff0800722a */ /* 0x000fd00003f0e000 */
[----:B------:R-:W-:Y:S02]  /*1100*/  FSEL R6, R6, RZ, P0 ;  /* 0x000000ff06067208 */ /* 0x000fe40000000000 */
[----:B------:R-:W-:Y:S02]  /*1110*/  @!P1 LEA.HI R3, R10, R10, RZ, 0x1 ;  /* 0x0000000a0a039211 */ /* 0x000fe400078f08ff */
[----:B------:R-:W-:Y:S02]  /*1120*/  FSEL R7, R7, RZ, P0 ;  /* 0x000000ff07077208 */ /* 0x000fe40000000000 */
[----:B------:R-:W-:-:S04]  /*1130*/  @!P1 SHF.R.S32.HI R3, RZ, 0x1, R3 ;  /* 0x00000001ff039819 */ /* 0x000fc80000011403 */
[----:B------:R-:W-:Y:S01]  /*1140*/  @!P1 IADD3 R8, PT, PT, R10, -R3, RZ ;  /* 0x800000030a089210 */ /* 0x000fe20007ffe0ff */
[----:B------:R-:W-:-:S03]  /*1150*/  @!P1 IMAD R15, R3, 0x100000, R15 ;  /* 0x00100000030f9824 */ /* 0x000fc600078e020f */
[----:B------:R-:W-:Y:S01]  /*1160*/  @!P1 LEA R9, R8, 0x3ff00000, 0x14 ;  /* 0x3ff0000008099811 */ /* 0x000fe200078ea0ff */
[----:B------:R-:W-:-:S06]  /*1170*/  @!P1 IMAD.MOV.U32 R8, RZ, RZ, RZ ;  /* 0x000000ffff089224 */ /* 0x000fcc00078e00ff */
[----:B------:R-:W-:-:S11]  /*1180*/  @!P1 DMUL R6, R14, R8 ;  /* 0x000000080e069228 */ /* 0x000fd60000000000 */
.L_x_10:
[----:B------:R-:W-:Y:S02]  /*1190*/  DFMA R12, R12, R6, R6 ;  /* 0x000000060c0c722b */ /* 0x000fe40000000006 */
[----:B------:R-:W-:-:S08]  /*11a0*/  DSETP.NEU.AND P0, PT, |R6|, +INF , PT ;  /* 0x7ff000000600742a */ /* 0x000fd00003f0d200 */
[----:B------:R-:W-:Y:S02]  /*11b0*/  FSEL R10, R6, R12, !P0 ;  /* 0x0000000c060a7208 */ /* 0x000fe40004000000 */
[----:B------:R-:W-:Y:S01]  /*11c0*/  FSEL R11, R7, R13, !P0 ;  /* 0x0000000d070b7208 */ /* 0x000fe20004000000 */
[----:B------:R-:W-:Y:S01]  /*11d0*/  IMAD.MOV.U32 R7, RZ, RZ, 0x0 ;  /* 0x00000000ff077424 */ /* 0x000fe200078e00ff */
[----:B------:R-:W-:-:S04]  /*11e0*/  MOV R6, R0 ;  /* 0x0000000000067202 */ /* 0x000fc80000000f00 */
[----:B------:R-:W-:Y:S05]  /*11f0*/  RET.REL.NODEC R6 `(_Z14measure_pointsPKfS0_) ;  /* 0xffffffec06807950 */ /* 0x000fea0003c3ffff */
.L_x_11:
[----:B------:R-:W-:-:S00]  /*1200*/  BRA `(.L_x_11) ;  /* 0xfffffffc00fc7947 */ /* 0x000fc0000383ffff */
[----:B------:R-:W-:-:S00]  /*1210*/  NOP ;  /* 0x0000000000007918 */ /* 0x000fc00000000000 */
        /* <DEDUP_REMOVED lines=14> */
.L_x_13:


//--------------------- .nv.shared.reserved.0     --------------------------
	.section	.nv.shared.reserved.0,"aw",@nobits
	.weak		__nv_reservedSMEM_offset_0_alias
	.size		__nv_reservedSMEM_offset_0_alias, 0, 64
	.other		__nv_reservedSMEM_offset_0_alias,@"STO_CUDA_RESERVED_SHARED STV_DEFAULT"
__nv_reservedSMEM_offset_0_alias:
	.zero		0
	.zero		64


//--------------------- .nv.global                --------------------------
	.section	.nv.global,"aw",@nobits
	.align	4
.nv.global:
	.type		total_device_points,@object
	.size		total_device_points,(.L_0 - total_device_points)
total_device_points:
	.zero		4
.L_0:


//--------------------- .nv.constant0._Z14measure_pointsPKfS0_ --------------------------
	.section	.nv.constant0._Z14measure_pointsPKfS0_,"a",@progbits
	.sectionflags	@""
	.align	4
.nv.constant0._Z14measure_pointsPKfS0_:
	.zero		912


//--------------------- SYMBOLS --------------------------

	.type		.nv.reservedSmem.offset0,@object
	.size		.nv.reservedSmem.offset0,0x4
